//
// Generated by NVIDIA NVVM Compiler
//
// Compiler Build ID: CL-36424714
// Cuda compilation tools, release 13.0, V13.0.88
// Based on NVVM 20.0.0
//

.version 9.0
.target sm_100
.address_size 64

	// .globl	transform_points

.visible .entry transform_points(
	.param .u64 .ptr .align 1 transform_points_param_0,
	.param .u64 .ptr .align 1 transform_points_param_1,
	.param .u64 .ptr .align 1 transform_points_param_2,
	.param .u32 transform_points_param_3
)
{
	.reg .pred 	%p<3>;
	.reg .b32 	%r<8>;
	.reg .b32 	%f<42>;
	.reg .b64 	%rd<11>;

	ld.param.u64 	%rd1, [transform_points_param_0];
	ld.param.u64 	%rd2, [transform_points_param_1];
	ld.param.u64 	%rd3, [transform_points_param_2];
	ld.param.u32 	%r2, [transform_points_param_3];
	mov.u32 	%r3, %ctaid.x;
	mov.u32 	%r4, %ntid.x;
	mov.u32 	%r5, %tid.x;
	mad.lo.s32 	%r1, %r3, %r4, %r5;
	setp.ge.s32 	%p1, %r1, %r2;
	@%p1 bra 	$L__BB0_2;
	cvta.to.global.u64 	%rd4, %rd2;
	cvta.to.global.u64 	%rd5, %rd1;
	cvta.to.global.u64 	%rd6, %rd3;
	shl.b32 	%r6, %r1, 2;
	mul.lo.s32 	%r7, %r1, 3;
	mul.wide.s32 	%rd7, %r6, 4;
	add.s64 	%rd8, %rd4, %rd7;
	ld.global.f32 	%f1, [%rd8];
	ld.global.f32 	%f2, [%rd8+4];
	ld.global.f32 	%f3, [%rd8+8];
	ld.global.f32 	%f4, [%rd8+12];
	ld.global.f32 	%f5, [%rd5];
	ld.global.f32 	%f6, [%rd5+4];
	mul.f32 	%f7, %f2, %f6;
	fma.rn.f32 	%f8, %f1, %f5, %f7;
	ld.global.f32 	%f9, [%rd5+8];
	fma.rn.f32 	%f10, %f3, %f9, %f8;
	ld.global.f32 	%f11, [%rd5+12];
	fma.rn.f32 	%f12, %f4, %f11, %f10;
	ld.global.f32 	%f13, [%rd5+16];
	ld.global.f32 	%f14, [%rd5+20];
	mul.f32 	%f15, %f2, %f14;
	fma.rn.f32 	%f16, %f1, %f13, %f15;
	ld.global.f32 	%f17, [%rd5+24];
	fma.rn.f32 	%f18, %f3, %f17, %f16;
	ld.global.f32 	%f19, [%rd5+28];
	fma.rn.f32 	%f20, %f4, %f19, %f18;
	ld.global.f32 	%f21, [%rd5+32];
	ld.global.f32 	%f22, [%rd5+36];
	mul.f32 	%f23, %f2, %f22;
	fma.rn.f32 	%f24, %f1, %f21, %f23;
	ld.global.f32 	%f25, [%rd5+40];
	fma.rn.f32 	%f26, %f3, %f25, %f24;
	ld.global.f32 	%f27, [%rd5+44];
	fma.rn.f32 	%f28, %f4, %f27, %f26;
	ld.global.f32 	%f29, [%rd5+48];
	ld.global.f32 	%f30, [%rd5+52];
	mul.f32 	%f31, %f2, %f30;
	fma.rn.f32 	%f32, %f1, %f29, %f31;
	ld.global.f32 	%f33, [%rd5+56];
	fma.rn.f32 	%f34, %f3, %f33, %f32;
	ld.global.f32 	%f35, [%rd5+60];
	fma.rn.f32 	%f36, %f4, %f35, %f34;
	abs.f32 	%f37, %f36;
	setp.lt.f32 	%p2, %f37, 0f322BCC77;
	selp.f32 	%f38, 0f322BCC77, %f36, %p2;
	div.rn.f32 	%f39, %f12, %f38;
	mul.wide.s32 	%rd9, %r7, 4;
	add.s64 	%rd10, %rd6, %rd9;
	st.global.f32 	[%rd10], %f39;
	div.rn.f32 	%f40, %f20, %f38;
	st.global.f32 	[%rd10+4], %f40;
	div.rn.f32 	%f41, %f28, %f38;
	st.global.f32 	[%rd10+8], %f41;
$L__BB0_2:
	ret;

}


// ===== COMPILED SASS (sm_100) =====

	.target	sm_100

	.elftype	@"ET_EXEC"


//--------------------- .note.nv.tkinfo           --------------------------
	.section	.note.nv.tkinfo,"",@"SHT_NOTE"
	.sectionflags	@"SHF_NOTE_NV_TKINFO"
	.tkinfo
        /*0018*/ 	.word	0x00000002
        /*0030*/ 	.string	""
        /*0030*/ 	.string	"ptxas"
        /*0030*/ 	.string	"Cuda compilation tools, release 13.0, V13.0.88"
        /*0030*/ 	.string	"Build cuda_13.0.r13.0/compiler.36424714_0"
        /*0030*/ 	.string	"-arch sm_100 -m 64 "



//--------------------- .note.nv.cuinfo           --------------------------
	.section	.note.nv.cuinfo,"",@"SHT_NOTE"
	.sectionflags	@"SHF_NOTE_NV_CUINFO"
        /*0018*/ 	.short	0x0002
        /*001a*/ 	.short	0x0064
        /*001c*/ 	.short	0x0082
	.zero		2


//--------------------- .nv.info                  --------------------------
	.section	.nv.info,"",@"SHT_CUDA_INFO"
	.align	4


	//----- nvinfo : EIATTR_REGCOUNT
	.align		4
        /*0000*/ 	.byte	0x04, 0x2f
        /*0002*/ 	.short	(.L_1 - .L_0)
	.align		4
.L_0:
        /*0004*/ 	.word	index@(transform_points)
        /*0008*/ 	.word	0x00000020


	//----- nvinfo : EIATTR_FRAME_SIZE
	.align		4
.L_1:
        /*000c*/ 	.byte	0x04, 0x11
        /*000e*/ 	.short	(.L_3 - .L_2)
	.align		4
.L_2:
        /*0010*/ 	.word	index@($__internal_0_$__cuda_sm3x_div_rn_noftz_f32_slowpath)
        /*0014*/ 	.word	0x00000000


	//----- nvinfo : EIATTR_FRAME_SIZE
	.align		4
.L_3:
        /*0018*/ 	.byte	0x04, 0x11
        /*001a*/ 	.short	(.L_5 - .L_4)
	.align		4
.L_4:
        /*001c*/ 	.word	index@(transform_points)
        /*0020*/ 	.word	0x00000000


	//----- nvinfo : EIATTR_MIN_STACK_SIZE
	.align		4
.L_5:
        /*0024*/ 	.byte	0x04, 0x12
        /*0026*/ 	.short	(.L_7 - .L_6)
	.align		4
.L_6:
        /*0028*/ 	.word	index@(transform_points)
        /*002c*/ 	.word	0x00000000
.L_7:


//--------------------- .nv.compat                --------------------------
	.section	.nv.compat,"",@"SHT_CUDA_COMPAT_INFO"
	.align	4
        /*0000*/ 	.byte	0x02, 0x09, 0x00, 0x00, 0x02, 0x02, 0x01, 0x00, 0x02, 0x05, 0x05, 0x00, 0x03, 0x07, 0x01, 0x01
        /*0010*/ 	.byte	0x02, 0x03, 0x00, 0x00, 0x02, 0x06, 0x01, 0x00, 0x04, 0x0b, 0x08, 0x00, 0x01, 0x00, 0x00, 0x00
        /*0020*/ 	.byte	0x00, 0x00, 0x00, 0x00


//--------------------- .nv.info.transform_points --------------------------
	.section	.nv.info.transform_points,"",@"SHT_CUDA_INFO"
	.sectionflags	@""
	.align	4


	//----- nvinfo : EIATTR_CUDA_API_VERSION
	.align		4
        /*0000*/ 	.byte	0x04, 0x37
        /*0002*/ 	.short	(.L_9 - .L_8)
.L_8:
        /*0004*/ 	.word	0x00000082


	//----- nvinfo : EIATTR_KPARAM_INFO
	.align		4
.L_9:
        /*0008*/ 	.byte	0x04, 0x17
        /*000a*/ 	.short	(.L_11 - .L_10)
.L_10:
        /*000c*/ 	.word	0x00000000
        /*0010*/ 	.short	0x0003
        /*0012*/ 	.short	0x0018
        /*0014*/ 	.byte	0x00, 0xf0, 0x11, 0x00


	//----- nvinfo : EIATTR_KPARAM_INFO
	.align		4
.L_11:
        /*0018*/ 	.byte	0x04, 0x17
        /*001a*/ 	.short	(.L_13 - .L_12)
.L_12:
        /*001c*/ 	.word	0x00000000
        /*0020*/ 	.short	0x0002
        /*0022*/ 	.short	0x0010
        /*0024*/ 	.byte	0x00, 0xf5, 0x21, 0x00


	//----- nvinfo : EIATTR_KPARAM_INFO
	.align		4
.L_13:
        /*0028*/ 	.byte	0x04, 0x17
        /*002a*/ 	.short	(.L_15 - .L_14)
.L_14:
        /*002c*/ 	.word	0x00000000
        /*0030*/ 	.short	0x0001
        /*0032*/ 	.short	0x0008
        /*0034*/ 	.byte	0x00, 0xf5, 0x21, 0x00


	//----- nvinfo : EIATTR_KPARAM_INFO
	.align		4
.L_15:
        /*0038*/ 	.byte	0x04, 0x17
        /*003a*/ 	.short	(.L_17 - .L_16)
.L_16:
        /*003c*/ 	.word	0x00000000
        /*0040*/ 	.short	0x0000
        /*0042*/ 	.short	0x0000
        /*0044*/ 	.byte	0x00, 0xf5, 0x21, 0x00


	//----- nvinfo : EIATTR_SPARSE_MMA_MASK
	.align		4
.L_17:
        /*0048*/ 	.byte	0x03, 0x50
        /*004a*/ 	.short	0x0000


	//----- nvinfo : EIATTR_MAXREG_COUNT
	.align		4
        /*004c*/ 	.byte	0x03, 0x1b
        /*004e*/ 	.short	0x00ff


	//----- nvinfo : EIATTR_MERCURY_ISA_VERSION
	.align		4
        /*0050*/ 	.byte	0x03, 0x5f
        /*0052*/ 	.short	0x0101


	//----- nvinfo : EIATTR_VRC_CTA_INIT_COUNT
	.align		4
        /*0054*/ 	.byte	0x02, 0x4a
	.zero		1
	.zero		1


	//----- nvinfo : EIATTR_EXIT_INSTR_OFFSETS
	.align		4
        /*0058*/ 	.byte	0x04, 0x1c
        /*005a*/ 	.short	(.L_19 - .L_18)


	//   ....[0]....
.L_18:
        /*005c*/ 	.word	0x00000070


	//   ....[1]....
        /*0060*/ 	.word	0x00000610


	//----- nvinfo : EIATTR_CRS_STACK_SIZE
	.align		4
.L_19:
        /*0064*/ 	.byte	0x04, 0x1e
        /*0066*/ 	.short	(.L_21 - .L_20)
.L_20:
        /*0068*/ 	.word	0x00000000


	//----- nvinfo : EIATTR_CBANK_PARAM_SIZE
	.align		4
.L_21:
        /*006c*/ 	.byte	0x03, 0x19
        /*006e*/ 	.short	0x001c


	//----- nvinfo : EIATTR_PARAM_CBANK
	.align		4
        /*0070*/ 	.byte	0x04, 0x0a
        /*0072*/ 	.short	(.L_23 - .L_22)
	.align		4
.L_22:
        /*0074*/ 	.word	index@(.nv.constant0.transform_points)
        /*0078*/ 	.short	0x0380
        /*007a*/ 	.short	0x001c


	//----- nvinfo : EIATTR_SW_WAR
	.align		4
.L_23:
        /*007c*/ 	.byte	0x04, 0x36
        /*007e*/ 	.short	(.L_25 - .L_24)
.L_24:
        /*0080*/ 	.word	0x00000008
.L_25:


//--------------------- .nv.callgraph             --------------------------
	.section	.nv.callgraph,"",@"SHT_CUDA_CALLGRAPH"
	.align	4
	.sectionentsize	8
	.align		4
        /*0000*/ 	.word	0x00000000
	.align		4
        /*0004*/ 	.word	0xffffffff
	.align		4
        /*0008*/ 	.word	0x00000000
	.align		4
        /*000c*/ 	.word	0xfffffffe
	.align		4
        /*0010*/ 	.word	0x00000000
	.align		4
        /*0014*/ 	.word	0xfffffffd
	.align		4
        /*0018*/ 	.word	0x00000000
	.align		4
        /*001c*/ 	.word	0xfffffffc


//--------------------- .text.transform_points    --------------------------
	.section	.text.transform_points,"ax",@progbits
	.align	128
        .global         transform_points
        .type           transform_points,@function
        .size           transform_points,(.L_x_18 - transform_points)
        .other          transform_points,@"STO_CUDA_ENTRY STV_DEFAULT"
transform_points:
.text.transform_points:
[----:B------:R-:W-:Y:S01]  /*0000*/  LDC R1, c[0x0][0x37c] ;  /* 0x0000df00ff017b82 */ /* 0x000fe20000000800 */
[----:B------:R-:W0:Y:S07]  /*0010*/  S2R R0, SR_TID.X ;  /* 0x0000000000007919 */ /* 0x000e2e0000002100 */
[----:B------:R-:W0:Y:S01]  /*0020*/  S2UR UR4, SR_CTAID.X ;  /* 0x00000000000479c3 */ /* 0x000e220000002500 */
[----:B------:R-:W1:Y:S07]  /*0030*/  LDCU UR5, c[0x0][0x398] ;  /* 0x00007300ff0577ac */ /* 0x000e6e0008000800 */
[----:B------:R-:W0:Y:S02]  /*0040*/  LDC R5, c[0x0][0x360] ;  /* 0x0000d800ff057b82 */ /* 0x000e240000000800 */
[----:B0-----:R-:W-:-:S05]  /*0050*/  IMAD R5, R5, UR4, R0 ;  /* 0x0000000405057c24 */ /* 0x001fca000f8e0200 */
[----:B-1----:R-:W-:-:S13]  /*0060*/  ISETP.GE.AND P0, PT, R5, UR5, PT ;  /* 0x0000000505007c0c */ /* 0x002fda000bf06270 */
[----:B------:R-:W-:Y:S05]  /*0070*/  @P0 EXIT ;  /* 0x000000000000094d */ /* 0x000fea0003800000 */
[----:B------:R-:W0:Y:S01]  /*0080*/  LDC.64 R28, c[0x0][0x388] ;  /* 0x0000e200ff1c7b82 */ /* 0x000e220000000a00 */
[----:B------:R-:W1:Y:S01]  /*0090*/  LDCU.64 UR4, c[0x0][0x358] ;  /* 0x00006b00ff0477ac */ /* 0x000e620008000a00 */
[----:B------:R-:W-:-:S06]  /*00a0*/  IMAD.SHL.U32 R7, R5, 0x4, RZ ;  /* 0x0000000405077824 */ /* 0x000fcc00078e00ff */
[----:B------:R-:W2:Y:S01]  /*00b0*/  LDC.64 R2, c[0x0][0x380] ;  /* 0x0000e000ff027b82 */ /* 0x000ea20000000a00 */
[----:B0-----:R-:W-:-:S05]  /*00c0*/  IMAD.WIDE R28, R7, 0x4, R28 ;  /* 0x00000004071c7825 */ /* 0x001fca00078e021c */
[----:B-1----:R-:W3:Y:S04]  /*00d0*/  LDG.E R10, desc[UR4][R28.64+0x4] ;  /* 0x000004041c0a7981 */ /* 0x002ee8000c1e1900 */
[----:B--2---:R-:W3:Y:S04]  /*00e0*/  LDG.E R14, desc[UR4][R2.64+0x34] ;  /* 0x00003404020e7981 */ /* 0x004ee8000c1e1900 */
[----:B------:R-:W2:Y:S04]  /*00f0*/  LDG.E R4, desc[UR4][R2.64+0x30] ;  /* 0x0000300402047981 */ /* 0x000ea8000c1e1900 */
[----:B------:R-:W2:Y:S04]  /*0100*/  LDG.E R8, desc[UR4][R28.64] ;  /* 0x000000041c087981 */ /* 0x000ea8000c1e1900 */
[----:B------:R-:W4:Y:S04]  /*0110*/  LDG.E R16, desc[UR4][R2.64+0x38] ;  /* 0x0000380402107981 */ /* 0x000f28000c1e1900 */
[----:B------:R-:W4:Y:S04]  /*0120*/  LDG.E R0, desc[UR4][R28.64+0x8] ;  /* 0x000008041c007981 */ /* 0x000f28000c1e1900 */
[----:B------:R3:W5:Y:S04]  /*0130*/  LDG.E R6, desc[UR4][R28.64+0xc] ;  /* 0x00000c041c067981 */ /* 0x000768000c1e1900 */
[----:B------:R-:W5:Y:S04]  /*0140*/  LDG.E R18, desc[UR4][R2.64+0x3c] ;  /* 0x00003c0402127981 */ /* 0x000f68000c1e1900 */
        /* <DEDUP_REMOVED lines=11> */
[----:B------:R0:W5:Y:S01]  /*0200*/  LDG.E R11, desc[UR4][R2.64+0x2c] ;  /* 0x00002c04020b7981 */ /* 0x000162000c1e1900 */
[----:B------:R-:W-:Y:S01]  /*0210*/  BSSY.RECONVERGENT B0, `(.L_x_0) ;  /* 0x000001f000007945 */ /* 0x000fe20003800200 */
[----:B---3--:R-:W-:-:S04]  /*0220*/  FMUL R29, R10, R14 ;  /* 0x0000000e0a1d7220 */ /* 0x008fc80000400000 */
[----:B--2---:R-:W-:-:S04]  /*0230*/  FFMA R29, R8, R4, R29 ;  /* 0x00000004081d7223 */ /* 0x004fc8000000001d */
[----:B----4-:R-:W-:-:S04]  /*0240*/  FFMA R29, R0, R16, R29 ;  /* 0x00000010001d7223 */ /* 0x010fc8000000001d */
[----:B-----5:R-:W-:-:S05]  /*0250*/  FFMA R18, R6, R18, R29 ;  /* 0x0000001206127223 */ /* 0x020fca000000001d */
[----:B------:R-:W-:-:S04]  /*0260*/  FSETP.GEU.AND P0, PT, |R18|, 9.9999999392252902908e-09, PT ;  /* 0x322bcc771200780b */ /* 0x000fc80003f0e200 */
[----:B------:R-:W-:Y:S01]  /*0270*/  FSEL R4, R18, 9.9999999392252902908e-09, P0 ;  /* 0x322bcc7712047808 */ /* 0x000fe20000000000 */
[----:B------:R-:W-:-:S03]  /*0280*/  FMUL R29, R10, R12 ;  /* 0x0000000c0a1d7220 */ /* 0x000fc60000400000 */
[----:B------:R-:W1:Y:S01]  /*0290*/  MUFU.RCP R14, R4 ;  /* 0x00000004000e7308 */ /* 0x000e620000001000 */
[----:B------:R-:W-:-:S04]  /*02a0*/  FFMA R27, R8, R27, R29 ;  /* 0x0000001b081b7223 */ /* 0x000fc8000000001d */
[----:B------:R-:W-:-:S04]  /*02b0*/  FFMA R25, R0, R25, R27 ;  /* 0x0000001900197223 */ /* 0x000fc8000000001b */
[----:B0-----:R-:W-:Y:S01]  /*02c0*/  FFMA R3, R6, R19, R25 ;  /* 0x0000001306037223 */ /* 0x001fe20000000019 */
[----:B------:R-:W-:-:S03]  /*02d0*/  FMUL R23, R10, R23 ;  /* 0x000000170a177220 */ /* 0x000fc60000400000 */
[----:B------:R-:W0:Y:S01]  /*02e0*/  FCHK P0, R3, R4 ;  /* 0x0000000403007302 */ /* 0x000e220000000000 */
[----:B------:R-:W-:Y:S01]  /*02f0*/  FMUL R10, R10, R21 ;  /* 0x000000150a0a7220 */ /* 0x000fe20000400000 */
[----:B-1----:R-:W-:Y:S01]  /*0300*/  FFMA R27, -R4, R14, 1 ;  /* 0x3f800000041b7423 */ /* 0x002fe2000000010e */
[----:B------:R-:W-:-:S03]  /*0310*/  FFMA R17, R8, R17, R23 ;  /* 0x0000001108117223 */ /* 0x000fc60000000017 */
[----:B------:R-:W-:Y:S01]  /*0320*/  FFMA R14, R14, R27, R14 ;  /* 0x0000001b0e0e7223 */ /* 0x000fe2000000000e */
[----:B------:R-:W-:-:S03]  /*0330*/  FFMA R10, R8, R15, R10 ;  /* 0x0000000f080a7223 */ /* 0x000fc6000000000a */
[----:B------:R-:W-:Y:S01]  /*0340*/  FFMA R15, R3, R14, RZ ;  /* 0x0000000e030f7223 */ /* 0x000fe200000000ff */
[C---:B------:R-:W-:Y:S01]  /*0350*/  FFMA R13, R0.reuse, R13, R17 ;  /* 0x0000000d000d7223 */ /* 0x040fe20000000011 */
[----:B------:R-:W-:Y:S02]  /*0360*/  FFMA R2, R0, R9, R10 ;  /* 0x0000000900027223 */ /* 0x000fe4000000000a */
[----:B------:R-:W-:Y:S01]  /*0370*/  FFMA R8, -R4, R15, R3 ;  /* 0x0000000f04087223 */ /* 0x000fe20000000103 */
[----:B------:R-:W-:-:S03]  /*0380*/  FFMA R0, R6, R7, R13 ;  /* 0x0000000706007223 */ /* 0x000fc6000000000d */
[----:B------:R-:W-:Y:S01]  /*0390*/  FFMA R15, R14, R8, R15 ;  /* 0x000000080e0f7223 */ /* 0x000fe2000000000f */
[----:B------:R-:W-:Y:S01]  /*03a0*/  FFMA R2, R6, R11, R2 ;  /* 0x0000000b06027223 */ /* 0x000fe20000000002 */
[----:B------:R-:W-:Y:S01]  /*03b0*/  IMAD R6, R5, 0x3, RZ ;  /* 0x0000000305067824 */ /* 0x000fe200078e02ff */
[----:B0-----:R-:W-:Y:S06]  /*03c0*/  @!P0 BRA `(.L_x_1) ;  /* 0x00000000000c8947 */ /* 0x001fec0003800000 */
[----:B------:R-:W-:-:S07]  /*03d0*/  MOV R8, 0x3f0 ;  /* 0x000003f000087802 */ /* 0x000fce0000000f00 */
[----:B------:R-:W-:Y:S05]  /*03e0*/  CALL.REL.NOINC `($__internal_0_$__cuda_sm3x_div_rn_noftz_f32_slowpath) ;  /* 0x00000000008c7944 */ /* 0x000fea0003c00000 */
[----:B------:R-:W-:-:S07]  /*03f0*/  IMAD.MOV.U32 R15, RZ, RZ, R3 ;  /* 0x000000ffff0f7224 */ /* 0x000fce00078e0003 */
.L_x_1:
[----:B------:R-:W-:Y:S05]  /*0400*/  BSYNC.RECONVERGENT B0 ;  /* 0x0000000000007941 */ /* 0x000fea0003800200 */
.L_x_0:
[----:B------:R-:W0:Y:S01]  /*0410*/  LDC.64 R8, c[0x0][0x390] ;  /* 0x0000e400ff087b82 */ /* 0x000e220000000a00 */
[----:B------:R-:W1:Y:S01]  /*0420*/  MUFU.RCP R3, R4 ;  /* 0x0000000400037308 */ /* 0x000e620000001000 */
[----:B------:R-:W-:Y:S07]  /*0430*/  BSSY.RECONVERGENT B0, `(.L_x_2) ;  /* 0x000000d000007945 */ /* 0x000fee0003800200 */
[----:B------:R-:W2:Y:S01]  /*0440*/  FCHK P0, R0, R4 ;  /* 0x0000000400007302 */ /* 0x000ea20000000000 */
[----:B0-----:R-:W-:-:S04]  /*0450*/  IMAD.WIDE R6, R6, 0x4, R8 ;  /* 0x0000000406067825 */ /* 0x001fc800078e0208 */
[----:B-1----:R-:W-:Y:S01]  /*0460*/  FFMA R8, -R4, R3, 1 ;  /* 0x3f80000004087423 */ /* 0x002fe20000000103 */
[----:B------:R0:W-:Y:S03]  /*0470*/  STG.E desc[UR4][R6.64], R15 ;  /* 0x0000000f06007986 */ /* 0x0001e6000c101904 */
[----:B------:R-:W-:-:S04]  /*0480*/  FFMA R10, R3, R8, R3 ;  /* 0x00000008030a7223 */ /* 0x000fc80000000003 */
[----:B------:R-:W-:-:S04]  /*0490*/  FFMA R3, R0, R10, RZ ;  /* 0x0000000a00037223 */ /* 0x000fc800000000ff */
[----:B------:R-:W-:-:S04]  /*04a0*/  FFMA R8, -R4, R3, R0 ;  /* 0x0000000304087223 */ /* 0x000fc80000000100 */
[----:B------:R-:W-:Y:S01]  /*04b0*/  FFMA R3, R10, R8, R3 ;  /* 0x000000080a037223 */ /* 0x000fe20000000003 */
[----:B0-2---:R-:W-:Y:S06]  /*04c0*/  @!P0 BRA `(.L_x_3) ;  /* 0x00000000000c8947 */ /* 0x005fec0003800000 */
[----:B------:R-:W-:Y:S02]  /*04d0*/  MOV R3, R0 ;  /* 0x0000000000037202 */ /* 0x000fe40000000f00 */
[----:B------:R-:W-:-:S07]  /*04e0*/  MOV R8, 0x500 ;  /* 0x0000050000087802 */ /* 0x000fce0000000f00 */
[----:B------:R-:W-:Y:S05]  /*04f0*/  CALL.REL.NOINC `($__internal_0_$__cuda_sm3x_div_rn_noftz_f32_slowpath) ;  /* 0x0000000000487944 */ /* 0x000fea0003c00000 */
.L_x_3:
[----:B------:R-:W-:Y:S05]  /*0500*/  BSYNC.RECONVERGENT B0 ;  /* 0x0000000000007941 */ /* 0x000fea0003800200 */
.L_x_2:
[----:B------:R-:W0:Y:S01]  /*0510*/  MUFU.RCP R5, R4 ;  /* 0x0000000400057308 */ /* 0x000e220000001000 */
[----:B------:R1:W-:Y:S01]  /*0520*/  STG.E desc[UR4][R6.64+0x4], R3 ;  /* 0x0000040306007986 */ /* 0x0003e2000c101904 */
[----:B------:R-:W-:Y:S06]  /*0530*/  BSSY.RECONVERGENT B0, `(.L_x_4) ;  /* 0x000000c000007945 */ /* 0x000fec0003800200 */
[----:B------:R-:W2:Y:S01]  /*0540*/  FCHK P0, R2, R4 ;  /* 0x0000000402007302 */ /* 0x000ea20000000000 */
[----:B0-----:R-:W-:-:S04]  /*0550*/  FFMA R0, -R4, R5, 1 ;  /* 0x3f80000004007423 */ /* 0x001fc80000000105 */
[----:B------:R-:W-:-:S04]  /*0560*/  FFMA R8, R5, R0, R5 ;  /* 0x0000000005087223 */ /* 0x000fc80000000005 */
[----:B------:R-:W-:-:S04]  /*0570*/  FFMA R5, R2, R8, RZ ;  /* 0x0000000802057223 */ /* 0x000fc800000000ff */
[----:B------:R-:W-:-:S04]  /*0580*/  FFMA R0, -R4, R5, R2 ;  /* 0x0000000504007223 */ /* 0x000fc80000000102 */
[----:B------:R-:W-:Y:S01]  /*0590*/  FFMA R5, R8, R0, R5 ;  /* 0x0000000008057223 */ /* 0x000fe20000000005 */
[----:B-12---:R-:W-:Y:S06]  /*05a0*/  @!P0 BRA `(.L_x_5) ;  /* 0x0000000000108947 */ /* 0x006fec0003800000 */
[----:B------:R-:W-:Y:S01]  /*05b0*/  IMAD.MOV.U32 R3, RZ, RZ, R2 ;  /* 0x000000ffff037224 */ /* 0x000fe200078e0002 */
[----:B------:R-:W-:-:S07]  /*05c0*/  MOV R8, 0x5e0 ;  /* 0x000005e000087802 */ /* 0x000fce0000000f00 */
[----:B------:R-:W-:Y:S05]  /*05d0*/  CALL.REL.NOINC `($__internal_0_$__cuda_sm3x_div_rn_noftz_f32_slowpath) ;  /* 0x0000000000107944 */ /* 0x000fea0003c00000 */
[----:B------:R-:W-:-:S07]  /*05e0*/  IMAD.MOV.U32 R5, RZ, RZ, R3 ;  /* 0x000000ffff057224 */ /* 0x000fce00078e0003 */
.L_x_5:
[----:B------:R-:W-:Y:S05]  /*05f0*/  BSYNC.RECONVERGENT B0 ;  /* 0x0000000000007941 */ /* 0x000fea0003800200 */
.L_x_4:
[----:B------:R-:W-:Y:S01]  /*0600*/  STG.E desc[UR4][R6.64+0x8], R5 ;  /* 0x0000080506007986 */ /* 0x000fe2000c101904 */
[----:B------:R-:W-:Y:S05]  /*0610*/  EXIT ;  /* 0x000000000000794d */ /* 0x000fea0003800000 */
        .weak           $__internal_0_$__cuda_sm3x_div_rn_noftz_f32_slowpath
        .type           $__internal_0_$__cuda_sm3x_div_rn_noftz_f32_slowpath,@function
        .size           $__internal_0_$__cuda_sm3x_div_rn_noftz_f32_slowpath,(.L_x_18 - $__internal_0_$__cuda_sm3x_div_rn_noftz_f32_slowpath)
$__internal_0_$__cuda_sm3x_div_rn_noftz_f32_slowpath:
[----:B------:R-:W-:Y:S01]  /*0620*/  SHF.R.U32.HI R9, RZ, 0x17, R4 ;  /* 0x00000017ff097819 */ /* 0x000fe20000011604 */
[----:B------:R-:W-:Y:S01]  /*0630*/  BSSY.RECONVERGENT B1, `(.L_x_6) ;  /* 0x0000063000017945 */ /* 0x000fe20003800200 */
[----:B------:R-:W-:Y:S02]  /*0640*/  SHF.R.U32.HI R5, RZ, 0x17, R3 ;  /* 0x00000017ff057819 */ /* 0x000fe40000011603 */
[----:B------:R-:W-:Y:S02]  /*0650*/  LOP3.LUT R9, R9, 0xff, RZ, 0xc0, !PT ;  /* 0x000000ff09097812 */ /* 0x000fe400078ec0ff */
[----:B------:R-:W-:Y:S02]  /*0660*/  LOP3.LUT R13, R5, 0xff, RZ, 0xc0, !PT ;  /* 0x000000ff050d7812 */ /* 0x000fe400078ec0ff */
[----:B------:R-:W-:Y:S02]  /*0670*/  IADD3 R12, PT, PT, R9, -0x1, RZ ;  /* 0xffffffff090c7810 */ /* 0x000fe40007ffe0ff */
[----:B------:R-:W-:Y:S01]  /*0680*/  MOV R10, R4 ;  /* 0x00000004000a7202 */ /* 0x000fe20000000f00 */
[----:B------:R-:W-:Y:S01]  /*0690*/  VIADD R11, R13, 0xffffffff ;  /* 0xffffffff0d0b7836 */ /* 0x000fe20000000000 */
[----:B------:R-:W-:-:S04]  /*06a0*/  ISETP.GT.U32.AND P0, PT, R12, 0xfd, PT ;  /* 0x000000fd0c00780c */ /* 0x000fc80003f04070 */
[----:B------:R-:W-:-:S13]  /*06b0*/  ISETP.GT.U32.OR P0, PT, R11, 0xfd, P0 ;  /* 0x000000fd0b00780c */ /* 0x000fda0000704470 */
[----:B------:R-:W-:Y:S01]  /*06c0*/  @!P0 IMAD.MOV.U32 R5, RZ, RZ, RZ ;  /* 0x000000ffff058224 */ /* 0x000fe200078e00ff */
[----:B------:R-:W-:Y:S06]  /*06d0*/  @!P0 BRA `(.L_x_7) ;  /* 0x00000000005c8947 */ /* 0x000fec0003800000 */
[----:B------:R-:W-:Y:S02]  /*06e0*/  FSETP.GTU.FTZ.AND P0, PT, |R3|, +INF , PT ;  /* 0x7f8000000300780b */ /* 0x000fe40003f1c200 */
[----:B------:R-:W-:-:S04]  /*06f0*/  FSETP.GTU.FTZ.AND P1, PT, |R4|, +INF , PT ;  /* 0x7f8000000400780b */ /* 0x000fc80003f3c200 */
[----:B------:R-:W-:-:S13]  /*0700*/  PLOP3.LUT P0, PT, P0, P1, PT, 0xf8, 0x8f ;  /* 0x00000000008f781c */ /* 0x000fda0000703f70 */
[----:B------:R-:W-:Y:S05]  /*0710*/  @P0 BRA `(.L_x_8) ;  /* 0x00000004004c0947 */ /* 0x000fea0003800000 */
[----:B------:R-:W-:-:S13]  /*0720*/  LOP3.LUT P0, RZ, R10, 0x7fffffff, R3, 0xc8, !PT ;  /* 0x7fffffff0aff7812 */ /* 0x000fda000780c803 */
[----:B------:R-:W-:Y:S05]  /*0730*/  @!P0 BRA `(.L_x_9) ;  /* 0x00000004003c8947 */ /* 0x000fea0003800000 */
[C---:B------:R-:W-:Y:S02]  /*0740*/  FSETP.NEU.FTZ.AND P2, PT, |R3|.reuse, +INF , PT ;  /* 0x7f8000000300780b */ /* 0x040fe40003f5d200 */
[----:B------:R-:W-:Y:S02]  /*0750*/  FSETP.NEU.FTZ.AND P1, PT, |R4|, +INF , PT ;  /* 0x7f8000000400780b */ /* 0x000fe40003f3d200 */
[----:B------:R-:W-:-:S11]  /*0760*/  FSETP.NEU.FTZ.AND P0, PT, |R3|, +INF , PT ;  /* 0x7f8000000300780b */ /* 0x000fd60003f1d200 */
[----:B------:R-:W-:Y:S05]  /*0770*/  @!P1 BRA !P2, `(.L_x_9) ;  /* 0x00000004002c9947 */ /* 0x000fea0005000000 */
[----:B------:R-:W-:-:S04]  /*0780*/  LOP3.LUT P2, RZ, R3, 0x7fffffff, RZ, 0xc0, !PT ;  /* 0x7fffffff03ff7812 */ /* 0x000fc8000784c0ff */
[----:B------:R-:W-:-:S13]  /*0790*/  PLOP3.LUT P1, PT, P1, P2, PT, 0x2f, 0xf2 ;  /* 0x0000000000f2781c */ /* 0x000fda0000f24577 */
[----:B------:R-:W-:Y:S05]  /*07a0*/  @P1 BRA `(.L_x_10) ;  /* 0x0000000400181947 */ /* 0x000fea0003800000 */
[----:B------:R-:W-:-:S04]  /*07b0*/  LOP3.LUT P1, RZ, R10, 0x7fffffff, RZ, 0xc0, !PT ;  /* 0x7fffffff0aff7812 */ /* 0x000fc8000782c0ff */
[----:B------:R-:W-:-:S13]  /*07c0*/  PLOP3.LUT P0, PT, P0, P1, PT, 0x2f, 0xf2 ;  /* 0x0000000000f2781c */ /* 0x000fda0000702577 */
[----:B------:R-:W-:Y:S05]  /*07d0*/  @P0 BRA `(.L_x_11) ;  /* 0x0000000400000947 */ /* 0x000fea0003800000 */
[----:B------:R-:W-:Y:S02]  /*07e0*/  ISETP.GE.AND P0, PT, R11, RZ, PT ;  /* 0x000000ff0b00720c */ /* 0x000fe40003f06270 */
[----:B------:R-:W-:-:S11]  /*07f0*/  ISETP.GE.AND P1, PT, R12, RZ, PT ;  /* 0x000000ff0c00720c */ /* 0x000fd60003f26270 */
[----:B------:R-:W-:Y:S01]  /*0800*/  @P0 MOV R5, RZ ;  /* 0x000000ff00050202 */ /* 0x000fe20000000f00 */
[----:B------:R-:W-:Y:S02]  /*0810*/  @!P0 IMAD.MOV.U32 R5, RZ, RZ, -0x40 ;  /* 0xffffffc0ff058424 */ /* 0x000fe400078e00ff */
[----:B------:R-:W-:Y:S01]  /*0820*/  @!P0 FFMA R3, R3, 1.84467440737095516160e+19, RZ ;  /* 0x5f80000003038823 */ /* 0x000fe200000000ff */
[----:B------:R-:W-:Y:S02]  /*0830*/  @!P1 FFMA R10, R4, 1.84467440737095516160e+19, RZ ;  /* 0x5f800000040a9823 */ /* 0x000fe400000000ff */
[----:B------:R-:W-:-:S07]  /*0840*/  @!P1 IADD3 R5, PT, PT, R5, 0x40, RZ ;  /* 0x0000004005059810 */ /* 0x000fce0007ffe0ff */
.L_x_7:
[----:B------:R-:W-:Y:S01]  /*0850*/  LEA R11, R9, 0xc0800000, 0x17 ;  /* 0xc0800000090b7811 */ /* 0x000fe200078eb8ff */
[----:B------:R-:W-:Y:S04]  /*0860*/  BSSY.RECONVERGENT B2, `(.L_x_12) ;  /* 0x0000036000027945 */ /* 0x000fe80003800200 */
[----:B------:R-:W-:Y:S01]  /*0870*/  IMAD.IADD R11, R10, 0x1, -R11 ;  /* 0x000000010a0b7824 */ /* 0x000fe200078e0a0b */
[----:B------:R-:W-:-:S03]  /*0880*/  IADD3 R10, PT, PT, R13, -0x7f, RZ ;  /* 0xffffff810d0a7810 */ /* 0x000fc60007ffe0ff */
[----:B------:R-:W0:Y:S01]  /*0890*/  MUFU.RCP R12, R11 ;  /* 0x0000000b000c7308 */ /* 0x000e220000001000 */
[----:B------:R-:W-:Y:S01]  /*08a0*/  FADD.FTZ R14, -R11, -RZ ;  /* 0x800000ff0b0e7221 */ /* 0x000fe20000010100 */
[C---:B------:R-:W-:Y:S01]  /*08b0*/  IMAD R3, R10.reuse, -0x800000, R3 ;  /* 0xff8000000a037824 */ /* 0x040fe200078e0203 */
[----:B------:R-:W-:-:S05]  /*08c0*/  IADD3 R10, PT, PT, R10, 0x7f, -R9 ;  /* 0x0000007f0a0a7810 */ /* 0x000fca0007ffe809 */
[----:B------:R-:W-:Y:S02]  /*08d0*/  IMAD.IADD R10, R10, 0x1, R5 ;  /* 0x000000010a0a7824 */ /* 0x000fe400078e0205 */
[----:B0-----:R-:W-:-:S04]  /*08e0*/  FFMA R13, R12, R14, 1 ;  /* 0x3f8000000c0d7423 */ /* 0x001fc8000000000e */
[----:B------:R-:W-:-:S04]  /*08f0*/  FFMA R15, R12, R13, R12 ;  /* 0x0000000d0c0f7223 */ /* 0x000fc8000000000c */
[----:B------:R-:W-:-:S04]  /*0900*/  FFMA R12, R3, R15, RZ ;  /* 0x0000000f030c7223 */ /* 0x000fc800000000ff */
[----:B------:R-:W-:-:S04]  /*0910*/  FFMA R13, R14, R12, R3 ;  /* 0x0000000c0e0d7223 */ /* 0x000fc80000000003 */
[----:B------:R-:W-:-:S04]  /*0920*/  FFMA R12, R15, R13, R12 ;  /* 0x0000000d0f0c7223 */ /* 0x000fc8000000000c */
[----:B------:R-:W-:-:S04]  /*0930*/  FFMA R13, R14, R12, R3 ;  /* 0x0000000c0e0d7223 */ /* 0x000fc80000000003 */
[----:B------:R-:W-:-:S05]  /*0940*/  FFMA R3, R15, R13, R12 ;  /* 0x0000000d0f037223 */ /* 0x000fca000000000c */
[----:B------:R-:W-:-:S04]  /*0950*/  SHF.R.U32.HI R9, RZ, 0x17, R3 ;  /* 0x00000017ff097819 */ /* 0x000fc80000011603 */
[----:B------:R-:W-:-:S04]  /*0960*/  LOP3.LUT R9, R9, 0xff, RZ, 0xc0, !PT ;  /* 0x000000ff09097812 */ /* 0x000fc800078ec0ff */
[----:B------:R-:W-:-:S05]  /*0970*/  IADD3 R11, PT, PT, R9, R10, RZ ;  /* 0x0000000a090b7210 */ /* 0x000fca0007ffe0ff */
[----:B------:R-:W-:-:S05]  /*0980*/  VIADD R5, R11, 0xffffffff ;  /* 0xffffffff0b057836 */ /* 0x000fca0000000000 */
[----:B------:R-:W-:-:S13]  /*0990*/  ISETP.GE.U32.AND P0, PT, R5, 0xfe, PT ;  /* 0x000000fe0500780c */ /* 0x000fda0003f06070 */
[----:B------:R-:W-:Y:S05]  /*09a0*/  @!P0 BRA `(.L_x_13) ;  /* 0x0000000000808947 */ /* 0x000fea0003800000 */
[----:B------:R-:W-:-:S13]  /*09b0*/  ISETP.GT.AND P0, PT, R11, 0xfe, PT ;  /* 0x000000fe0b00780c */ /* 0x000fda0003f04270 */
[----:B------:R-:W-:Y:S05]  /*09c0*/  @P0 BRA `(.L_x_14) ;  /* 0x00000000006c0947 */ /* 0x000fea0003800000 */
[----:B------:R-:W-:-:S13]  /*09d0*/  ISETP.GE.AND P0, PT, R11, 0x1, PT ;  /* 0x000000010b00780c */ /* 0x000fda0003f06270 */
[----:B------:R-:W-:Y:S05]  /*09e0*/  @P0 BRA `(.L_x_15) ;  /* 0x0000000000740947 */ /* 0x000fea0003800000 */
[----:B------:R-:W-:Y:S02]  /*09f0*/  ISETP.GE.AND P0, PT, R11, -0x18, PT ;  /* 0xffffffe80b00780c */ /* 0x000fe40003f06270 */
[----:B------:R-:W-:-:S11]  /*0a00*/  LOP3.LUT R3, R3, 0x80000000, RZ, 0xc0, !PT ;  /* 0x8000000003037812 */ /* 0x000fd600078ec0ff */
[----:B------:R-:W-:Y:S05]  /*0a10*/  @!P0 BRA `(.L_x_15) ;  /* 0x0000000000688947 */ /* 0x000fea0003800000 */
[CCC-:B------:R-:W-:Y:S01]  /*0a20*/  FFMA.RZ R5, R15.reuse, R13.reuse, R12.reuse ;  /* 0x0000000d0f057223 */ /* 0x1c0fe2000000c00c */
[-CC-:B------:R-:W-:Y:S01]  /*0a30*/  FFMA.RM R10, R15, R13.reuse, R12.reuse ;  /* 0x0000000d0f0a7223 */ /* 0x180fe2000000400c */
[C---:B------:R-:W-:Y:S02]  /*0a40*/  ISETP.NE.AND P2, PT, R11.reuse, RZ, PT ;  /* 0x000000ff0b00720c */ /* 0x040fe40003f45270 */
[----:B------:R-:W-:Y:S02]  /*0a50*/  ISETP.NE.AND P1, PT, R11, RZ, PT ;  /* 0x000000ff0b00720c */ /* 0x000fe40003f25270 */
[----:B------:R-:W-:Y:S01]  /*0a60*/  LOP3.LUT R9, R5, 0x7fffff, RZ, 0xc0, !PT ;  /* 0x007fffff05097812 */ /* 0x000fe200078ec0ff */
[----:B------:R-:W-:Y:S01]  /*0a70*/  FFMA.RP R5, R15, R13, R12 ;  /* 0x0000000d0f057223 */ /* 0x000fe2000000800c */
[----:B------:R-:W-:Y:S01]  /*0a80*/  IADD3 R12, PT, PT, R11, 0x20, RZ ;  /* 0x000000200b0c7810 */ /* 0x000fe20007ffe0ff */
[----:B------:R-:W-:Y:S01]  /*0a90*/  IMAD.MOV R11, RZ, RZ, -R11 ;  /* 0x000000ffff0b7224 */ /* 0x000fe200078e0a0b */
[----:B------:R-:W-:-:S02]  /*0aa0*/  LOP3.LUT R9, R9, 0x800000, RZ, 0xfc, !PT ;  /* 0x0080000009097812 */ /* 0x000fc400078efcff */
[----:B------:R-:W-:Y:S02]  /*0ab0*/  FSETP.NEU.FTZ.AND P0, PT, R5, R10, PT ;  /* 0x0000000a0500720b */ /* 0x000fe40003f1d000 */
[----:B------:R-:W-:Y:S02]  /*0ac0*/  SHF.L.U32 R12, R9, R12, RZ ;  /* 0x0000000c090c7219 */ /* 0x000fe400000006ff */
[----:B------:R-:W-:Y:S02]  /*0ad0*/  SEL R10, R11, RZ, P2 ;  /* 0x000000ff0b0a7207 */ /* 0x000fe40001000000 */
[----:B------:R-:W-:Y:S02]  /*0ae0*/  ISETP.NE.AND P1, PT, R12, RZ, P1 ;  /* 0x000000ff0c00720c */ /* 0x000fe40000f25270 */
[----:B------:R-:W-:Y:S02]  /*0af0*/  SHF.R.U32.HI R10, RZ, R10, R9 ;  /* 0x0000000aff0a7219 */ /* 0x000fe40000011609 */
[----:B------:R-:W-:-:S02]  /*0b00*/  PLOP3.LUT P0, PT, P0, P1, PT, 0xf8, 0x8f ;  /* 0x00000000008f781c */ /* 0x000fc40000703f70 */
[----:B------:R-:W-:Y:S02]  /*0b10*/  SHF.R.U32.HI R12, RZ, 0x1, R10 ;  /* 0x00000001ff0c7819 */ /* 0x000fe4000001160a */
[----:B------:R-:W-:-:S04]  /*0b20*/  SEL R5, RZ, 0x1, !P0 ;  /* 0x00000001ff057807 */ /* 0x000fc80004000000 */
[----:B------:R-:W-:-:S04]  /*0b30*/  LOP3.LUT R5, R5, 0x1, R12, 0xf8, !PT ;  /* 0x0000000105057812 */ /* 0x000fc800078ef80c */
[----:B------:R-:W-:-:S04]  /*0b40*/  LOP3.LUT R5, R5, R10, RZ, 0xc0, !PT ;  /* 0x0000000a05057212 */ /* 0x000fc800078ec0ff */
[----:B------:R-:W-:-:S04]  /*0b50*/  IADD3 R12, PT, PT, R12, R5, RZ ;  /* 0x000000050c0c7210 */ /* 0x000fc80007ffe0ff */
[----:B------:R-:W-:Y:S01]  /*0b60*/  LOP3.LUT R3, R12, R3, RZ, 0xfc, !PT ;  /* 0x000000030c037212 */ /* 0x000fe200078efcff */
[----:B------:R-:W-:Y:S06]  /*0b70*/  BRA `(.L_x_15) ;  /* 0x0000000000107947 */ /* 0x000fec0003800000 */
.L_x_14:
[----:B------:R-:W-:-:S04]  /*0b80*/  LOP3.LUT R3, R3, 0x80000000, RZ, 0xc0, !PT ;  /* 0x8000000003037812 */ /* 0x000fc800078ec0ff */
[----:B------:R-:W-:Y:S01]  /*0b90*/  LOP3.LUT R3, R3, 0x7f800000, RZ, 0xfc, !PT ;  /* 0x7f80000003037812 */ /* 0x000fe200078efcff */
[----:B------:R-:W-:Y:S06]  /*0ba0*/  BRA `(.L_x_15) ;  /* 0x0000000000047947 */ /* 0x000fec0003800000 */
.L_x_13:
[----:B------:R-:W-:-:S07]  /*0bb0*/  IMAD R3, R10, 0x800000, R3 ;  /* 0x008000000a037824 */ /* 0x000fce00078e0203 */
.L_x_15:
[----:B------:R-:W-:Y:S05]  /*0bc0*/  BSYNC.RECONVERGENT B2 ;  /* 0x0000000000027941 */ /* 0x000fea0003800200 */
.L_x_12:
[----:B------:R-:W-:Y:S05]  /*0bd0*/  BRA `(.L_x_16) ;  /* 0x0000000000207947 */ /* 0x000fea0003800000 */
.L_x_11:
[----:B------:R-:W-:-:S04]  /*0be0*/  LOP3.LUT R3, R10, 0x80000000, R3, 0x48, !PT ;  /* 0x800000000a037812 */ /* 0x000fc800078e4803 */
[----:B------:R-:W-:Y:S01]  /*0bf0*/  LOP3.LUT R3, R3, 0x7f800000, RZ, 0xfc, !PT ;  /* 0x7f80000003037812 */ /* 0x000fe200078efcff */
[----:B------:R-:W-:Y:S06]  /*0c00*/  BRA `(.L_x_16) ;  /* 0x0000000000147947 */ /* 0x000fec0003800000 */
.L_x_10:
[----:B------:R-:W-:Y:S01]  /*0c10*/  LOP3.LUT R3, R10, 0x80000000, R3, 0x48, !PT ;  /* 0x800000000a037812 */ /* 0x000fe200078e4803 */
[----:B------:R-:W-:Y:S06]  /*0c20*/  BRA `(.L_x_16) ;  /* 0x00000000000c7947 */ /* 0x000fec0003800000 */
.L_x_9:
[----:B------:R-:W0:Y:S01]  /*0c30*/  MUFU.RSQ R3, -QNAN ;  /* 0xffc0000000037908 */ /* 0x000e220000001400 */
[----:B------:R-:W-:Y:S05]  /*0c40*/  BRA `(.L_x_16) ;  /* 0x0000000000047947 */ /* 0x000fea0003800000 */
.L_x_8:
[----:B------:R-:W-:-:S07]  /*0c50*/  FADD.FTZ R3, R3, R4 ;  /* 0x0000000403037221 */ /* 0x000fce0000010000 */
.L_x_16:
[----:B------:R-:W-:Y:S05]  /*0c60*/  BSYNC.RECONVERGENT B1 ;  /* 0x0000000000017941 */ /* 0x000fea0003800200 */
.L_x_6:
[----:B------:R-:W-:-:S04]  /*0c70*/  HFMA2 R9, -RZ, RZ, 0, 0 ;  /* 0x00000000ff097431 */ /* 0x000fc800000001ff */
[----:B0-----:R-:W-:Y:S05]  /*0c80*/  RET.REL.NODEC R8 `(transform_points) ;  /* 0xfffffff008dc7950 */ /* 0x001fea0003c3ffff */
.L_x_17:
[----:B------:R-:W-:-:S00]  /*0c90*/  BRA `(.L_x_17) ;  /* 0xfffffffc00fc7947 */ /* 0x000fc0000383ffff */
[----:B------:R-:W-:-:S00]  /*0ca0*/  NOP ;  /* 0x0000000000007918 */ /* 0x000fc00000000000 */
        /* <DEDUP_REMOVED lines=13> */
.L_x_18:


//--------------------- .nv.shared.reserved.0     --------------------------
	.section	.nv.shared.reserved.0,"aw",@nobits
	.weak		__nv_reservedSMEM_offset_0_alias
	.size		__nv_reservedSMEM_offset_0_alias, 0, 64
	.other		__nv_reservedSMEM_offset_0_alias,@"STO_CUDA_RESERVED_SHARED STV_DEFAULT"
__nv_reservedSMEM_offset_0_alias:
	.zero		0
	.zero		64


//--------------------- .nv.constant0.transform_points --------------------------
	.section	.nv.constant0.transform_points,"a",@progbits
	.sectionflags	@""
	.align	4
.nv.constant0.transform_points:
	.zero		924


//--------------------- SYMBOLS --------------------------

	.type		.nv.reservedSmem.offset0,@object
	.size		.nv.reservedSmem.offset0,0x4
